//
// Generated by NVIDIA NVVM Compiler
//
// Compiler Build ID: CL-36424714
// Cuda compilation tools, release 13.0, V13.0.88
// Based on NVVM 20.0.0
//

.version 9.0
.target sm_100
.address_size 64

	// .globl	_Z10cuda_hellov
.extern .func  (.param .b32 func_retval0) vprintf
(
	.param .b64 vprintf_param_0,
	.param .b64 vprintf_param_1
)
;
.global .align 1 .b8 $str[40] = {72, 101, 108, 108, 111, 32, 87, 111, 114, 108, 100, 32, 102, 114, 111, 109, 32, 71, 80, 85, 32, 97, 110, 100, 32, 73, 109, 32, 112, 97, 104, 117, 108, 100, 101, 101, 112, 33, 10};

.visible .entry _Z10cuda_hellov()
{
	.reg .b32 	%r<3>;
	.reg .b64 	%rd<3>;

	mov.u64 	%rd1, $str;
	cvta.global.u64 	%rd2, %rd1;
	{ // callseq 0, 0
	.param .b64 param0;
	st.param.b64 	[param0], %rd2;
	.param .b64 param1;
	st.param.b64 	[param1], 0;
	.param .b32 retval0;
	call.uni (retval0), 
	vprintf, 
	(
	param0, 
	param1
	);
	ld.param.b32 	%r1, [retval0];
	} // callseq 0
	ret;

}


// ===== COMPILED SASS (sm_100) =====

	.target	sm_100

	.elftype	@"ET_EXEC"


//--------------------- .note.nv.tkinfo           --------------------------
	.section	.note.nv.tkinfo,"",@"SHT_NOTE"
	.sectionflags	@"SHF_NOTE_NV_TKINFO"
	.tkinfo
        /*0018*/ 	.word	0x00000002
        /*0030*/ 	.string	""
        /*0030*/ 	.string	"ptxas"
        /*0030*/ 	.string	"Cuda compilation tools, release 13.0, V13.0.88"
        /*0030*/ 	.string	"Build cuda_13.0.r13.0/compiler.36424714_0"
        /*0030*/ 	.string	"-arch sm_100 -m 64 "



//--------------------- .note.nv.cuinfo           --------------------------
	.section	.note.nv.cuinfo,"",@"SHT_NOTE"
	.sectionflags	@"SHF_NOTE_NV_CUINFO"
        /*0018*/ 	.short	0x0002
        /*001a*/ 	.short	0x0064
        /*001c*/ 	.short	0x0082
	.zero		2


//--------------------- .nv.info                  --------------------------
	.section	.nv.info,"",@"SHT_CUDA_INFO"
	.align	4


	//----- nvinfo : EIATTR_REGCOUNT
	.align		4
        /*0000*/ 	.byte	0x04, 0x2f
        /*0002*/ 	.short	(.L_2 - .L_1)
	.align		4
.L_1:
        /*0004*/ 	.word	index@(_Z10cuda_hellov)
        /*0008*/ 	.word	0x00000018


	//----- nvinfo : EIATTR_FRAME_SIZE
	.align		4
.L_2:
        /*000c*/ 	.byte	0x04, 0x11
        /*000e*/ 	.short	(.L_4 - .L_3)
	.align		4
.L_3:
        /*0010*/ 	.word	index@(_Z10cuda_hellov)
        /*0014*/ 	.word	0x00000000


	//----- nvinfo : EIATTR_MIN_STACK_SIZE
	.align		4
.L_4:
        /*0018*/ 	.byte	0x04, 0x12
        /*001a*/ 	.short	(.L_6 - .L_5)
	.align		4
.L_5:
        /*001c*/ 	.word	index@(_Z10cuda_hellov)
        /*0020*/ 	.word	0x00000000
.L_6:


//--------------------- .nv.compat                --------------------------
	.section	.nv.compat,"",@"SHT_CUDA_COMPAT_INFO"
	.align	4
        /*0000*/ 	.byte	0x02, 0x09, 0x00, 0x00, 0x02, 0x02, 0x01, 0x00, 0x02, 0x05, 0x05, 0x00, 0x03, 0x07, 0x01, 0x01
        /*0010*/ 	.byte	0x02, 0x03, 0x00, 0x00, 0x02, 0x06, 0x01, 0x00, 0x04, 0x0b, 0x08, 0x00, 0x09, 0x00, 0x00, 0x00
        /*0020*/ 	.byte	0x00, 0x00, 0x00, 0x00


//--------------------- .nv.info._Z10cuda_hellov  --------------------------
	.section	.nv.info._Z10cuda_hellov,"",@"SHT_CUDA_INFO"
	.sectionflags	@""
	.align	4


	//----- nvinfo : EIATTR_CUDA_API_VERSION
	.align		4
        /*0000*/ 	.byte	0x04, 0x37
        /*0002*/ 	.short	(.L_8 - .L_7)
.L_7:
        /*0004*/ 	.word	0x00000082


	//----- nvinfo : EIATTR_SPARSE_MMA_MASK
	.align		4
.L_8:
        /*0008*/ 	.byte	0x03, 0x50
        /*000a*/ 	.short	0x0000


	//----- nvinfo : EIATTR_MAXREG_COUNT
	.align		4
        /*000c*/ 	.byte	0x03, 0x1b
        /*000e*/ 	.short	0x00ff


	//----- nvinfo : EIATTR_EXTERNS
	.align		4
        /*0010*/ 	.byte	0x04, 0x0f
        /*0012*/ 	.short	(.L_10 - .L_9)


	//   ....[0]....
	.align		4
.L_9:
        /*0014*/ 	.word	index@(vprintf)


	//----- nvinfo : EIATTR_MERCURY_ISA_VERSION
	.align		4
.L_10:
        /*0018*/ 	.byte	0x03, 0x5f
        /*001a*/ 	.short	0x0101


	//----- nvinfo : EIATTR_VRC_CTA_INIT_COUNT
	.align		4
        /*001c*/ 	.byte	0x02, 0x4a
	.zero		1
	.zero		1


	//----- nvinfo : EIATTR_SYSCALL_OFFSETS
	.align		4
        /*0020*/ 	.byte	0x04, 0x46
        /*0022*/ 	.short	(.L_12 - .L_11)


	//   ....[0]....
.L_11:
        /*0024*/ 	.word	0x00000080


	//----- nvinfo : EIATTR_EXIT_INSTR_OFFSETS
	.align		4
.L_12:
        /*0028*/ 	.byte	0x04, 0x1c
        /*002a*/ 	.short	(.L_14 - .L_13)


	//   ....[0]....
.L_13:
        /*002c*/ 	.word	0x00000090


	//----- nvinfo : EIATTR_SW_WAR
	.align		4
.L_14:
        /*0030*/ 	.byte	0x04, 0x36
        /*0032*/ 	.short	(.L_16 - .L_15)
.L_15:
        /*0034*/ 	.word	0x00000008
.L_16:


//--------------------- .nv.callgraph             --------------------------
	.section	.nv.callgraph,"",@"SHT_CUDA_CALLGRAPH"
	.align	4
	.sectionentsize	8
	.align		4
        /*0000*/ 	.word	0x00000000
	.align		4
        /*0004*/ 	.word	0xffffffff
	.align		4
        /*0008*/ 	.word	index@(_Z10cuda_hellov)
	.align		4
        /*000c*/ 	.word	index@(vprintf)
	.align		4
        /*0010*/ 	.word	0x00000000
	.align		4
        /*0014*/ 	.word	0xfffffffe
	.align		4
        /*0018*/ 	.word	0x00000000
	.align		4
        /*001c*/ 	.word	0xfffffffd
	.align		4
        /*0020*/ 	.word	0x00000000
	.align		4
        /*0024*/ 	.word	0xfffffffc


//--------------------- .nv.constant4             --------------------------
	.section	.nv.constant4,"a",@progbits
	.align	8
	.align		8
.nv.constant4:
        /*0000*/ 	.dword	vprintf
	.align		8
        /*0008*/ 	.dword	$str


//--------------------- .text._Z10cuda_hellov     --------------------------
	.section	.text._Z10cuda_hellov,"ax",@progbits
	.align	128
        .global         _Z10cuda_hellov
        .type           _Z10cuda_hellov,@function
        .size           _Z10cuda_hellov,(.L_x_2 - _Z10cuda_hellov)
        .other          _Z10cuda_hellov,@"STO_CUDA_ENTRY STV_DEFAULT"
_Z10cuda_hellov:
.text._Z10cuda_hellov:
[----:B------:R-:W0:Y:S01]  /*0000*/  LDC R1, c[0x0][0x37c] ;  /* 0x0000df00ff017b82 */ /* 0x000e220000000800 */
[----:B------:R-:W-:Y:S01]  /*0010*/  MOV R0, 0x0 ;  /* 0x0000000000007802 */ /* 0x000fe20000000f00 */
[----:B------:R-:W1:Y:S01]  /*0020*/  LDCU.64 UR4, c[0x4][0x8] ;  /* 0x01000100ff0477ac */ /* 0x000e620008000a00 */
[----:B------:R-:W-:-:S05]  /*0030*/  CS2R R6, SRZ ;  /* 0x0000000000067805 */ /* 0x000fca000001ff00 */
[----:B------:R2:W3:Y:S01]  /*0040*/  LDC.64 R2, c[0x4][R0] ;  /* 0x0100000000027b82 */ /* 0x0004e20000000a00 */
[----:B-1----:R-:W-:Y:S02]  /*0050*/  IMAD.U32 R4, RZ, RZ, UR4 ;  /* 0x00000004ff047e24 */ /* 0x002fe4000f8e00ff */
[----:B--2---:R-:W-:-:S07]  /*0060*/  IMAD.U32 R5, RZ, RZ, UR5 ;  /* 0x00000005ff057e24 */ /* 0x004fce000f8e00ff */
[----:B------:R-:W-:-:S07]  /*0070*/  LEPC R20, `(.L_x_0) ;  /* 0x000000001014794e */ /* 0x000fce0000000000 */
[----:B0--3--:R-:W-:Y:S05]  /*0080*/  CALL.ABS.NOINC R2 ;  /* 0x0000000002007343 */ /* 0x009fea0003c00000 */
.L_x_0:
[----:B------:R-:W-:Y:S05]  /*0090*/  EXIT ;  /* 0x000000000000794d */ /* 0x000fea0003800000 */
.L_x_1:
[----:B------:R-:W-:-:S00]  /*00a0*/  BRA `(.L_x_1) ;  /* 0xfffffffc00fc7947 */ /* 0x000fc0000383ffff */
[----:B------:R-:W-:-:S00]  /*00b0*/  NOP ;  /* 0x0000000000007918 */ /* 0x000fc00000000000 */
        /* <DEDUP_REMOVED lines=12> */
.L_x_2:


//--------------------- .nv.global.init           --------------------------
	.section	.nv.global.init,"aw",@progbits
.nv.global.init:
	.type		$str,@object
	.size		$str,(.L_0 - $str)
$str:
        /*0000*/ 	.byte	0x48, 0x65, 0x6c, 0x6c, 0x6f, 0x20, 0x57, 0x6f, 0x72, 0x6c, 0x64, 0x20, 0x66, 0x72, 0x6f, 0x6d
        /*0010*/ 	.byte	0x20, 0x47, 0x50, 0x55, 0x20, 0x61, 0x6e, 0x64, 0x20, 0x49, 0x6d, 0x20, 0x70, 0x61, 0x68, 0x75
        /*0020*/ 	.byte	0x6c, 0x64, 0x65, 0x65, 0x70, 0x21, 0x0a, 0x00
.L_0:


//--------------------- .nv.shared.reserved.0     --------------------------
	.section	.nv.shared.reserved.0,"aw",@nobits
	.weak		__nv_reservedSMEM_offset_0_alias
	.size		__nv_reservedSMEM_offset_0_alias, 0, 64
	.other		__nv_reservedSMEM_offset_0_alias,@"STO_CUDA_RESERVED_SHARED STV_DEFAULT"
__nv_reservedSMEM_offset_0_alias:
	.zero		0
	.zero		64


//--------------------- .nv.constant0._Z10cuda_hellov --------------------------
	.section	.nv.constant0._Z10cuda_hellov,"a",@progbits
	.sectionflags	@""
	.align	4
.nv.constant0._Z10cuda_hellov:
	.zero		896


//--------------------- SYMBOLS --------------------------

	.type		.nv.reservedSmem.offset0,@object
	.size		.nv.reservedSmem.offset0,0x4
	.type		vprintf,@function
